//
// Generated by NVIDIA NVVM Compiler
//
// Compiler Build ID: CL-36424714
// Cuda compilation tools, release 13.0, V13.0.88
// Based on NVVM 20.0.0
//

.version 9.0
.target sm_100
.address_size 64

	// .globl	_Z10matmul_gpuPfS_S_
// _ZZ10matmul_gpuPfS_S_E3sum has been demoted

.visible .entry _Z10matmul_gpuPfS_S_(
	.param .u64 .ptr .align 1 _Z10matmul_gpuPfS_S__param_0,
	.param .u64 .ptr .align 1 _Z10matmul_gpuPfS_S__param_1,
	.param .u64 .ptr .align 1 _Z10matmul_gpuPfS_S__param_2
)
{
	.reg .pred 	%p<5>;
	.reg .b32 	%r<21>;
	.reg .b32 	%f<52>;
	.reg .b64 	%rd<18>;
	// demoted variable
	.shared .align 4 .b8 _ZZ10matmul_gpuPfS_S_E3sum[8192];
	ld.param.u64 	%rd5, [_Z10matmul_gpuPfS_S__param_0];
	ld.param.u64 	%rd6, [_Z10matmul_gpuPfS_S__param_1];
	ld.param.u64 	%rd7, [_Z10matmul_gpuPfS_S__param_2];
	mov.u32 	%r9, %ctaid.y;
	mov.u32 	%r10, %ntid.y;
	mov.u32 	%r11, %tid.y;
	mad.lo.s32 	%r1, %r9, %r10, %r11;
	mov.u32 	%r12, %ctaid.x;
	mov.u32 	%r13, %ntid.x;
	mov.u32 	%r14, %tid.x;
	mad.lo.s32 	%r2, %r12, %r13, %r14;
	setp.gt.u32 	%p1, %r1, 2047;
	setp.gt.s32 	%p2, %r2, 2047;
	or.pred  	%p3, %p1, %p2;
	@%p3 bra 	$L__BB0_4;
	shl.b32 	%r16, %r2, 2;
	mov.u32 	%r17, _ZZ10matmul_gpuPfS_S_E3sum;
	add.s32 	%r3, %r17, %r16;
	mov.b32 	%r20, 0;
	st.shared.u32 	[%r3], %r20;
	bar.sync 	0;
	shl.b32 	%r4, %r1, 11;
	ld.shared.f32 	%f51, [%r3];
	mul.wide.u32 	%rd8, %r4, 4;
	cvta.to.global.u64 	%rd9, %rd5;
	add.s64 	%rd10, %rd8, %rd9;
	add.s64 	%rd17, %rd10, 32;
	cvta.to.global.u64 	%rd11, %rd6;
	add.s64 	%rd2, %rd11, 65536;
	mov.u32 	%r19, %r2;
$L__BB0_2:
	mul.wide.s32 	%rd12, %r19, 4;
	add.s64 	%rd13, %rd2, %rd12;
	ld.global.f32 	%f4, [%rd17+-32];
	ld.global.f32 	%f5, [%rd13+-65536];
	fma.rn.f32 	%f6, %f4, %f5, %f51;
	ld.global.f32 	%f7, [%rd17+-28];
	ld.global.f32 	%f8, [%rd13+-57344];
	fma.rn.f32 	%f9, %f7, %f8, %f6;
	ld.global.f32 	%f10, [%rd17+-24];
	ld.global.f32 	%f11, [%rd13+-49152];
	fma.rn.f32 	%f12, %f10, %f11, %f9;
	ld.global.f32 	%f13, [%rd17+-20];
	ld.global.f32 	%f14, [%rd13+-40960];
	fma.rn.f32 	%f15, %f13, %f14, %f12;
	ld.global.f32 	%f16, [%rd17+-16];
	ld.global.f32 	%f17, [%rd13+-32768];
	fma.rn.f32 	%f18, %f16, %f17, %f15;
	ld.global.f32 	%f19, [%rd17+-12];
	ld.global.f32 	%f20, [%rd13+-24576];
	fma.rn.f32 	%f21, %f19, %f20, %f18;
	ld.global.f32 	%f22, [%rd17+-8];
	ld.global.f32 	%f23, [%rd13+-16384];
	fma.rn.f32 	%f24, %f22, %f23, %f21;
	ld.global.f32 	%f25, [%rd17+-4];
	ld.global.f32 	%f26, [%rd13+-8192];
	fma.rn.f32 	%f27, %f25, %f26, %f24;
	ld.global.f32 	%f28, [%rd17];
	ld.global.f32 	%f29, [%rd13];
	fma.rn.f32 	%f30, %f28, %f29, %f27;
	ld.global.f32 	%f31, [%rd17+4];
	ld.global.f32 	%f32, [%rd13+8192];
	fma.rn.f32 	%f33, %f31, %f32, %f30;
	ld.global.f32 	%f34, [%rd17+8];
	ld.global.f32 	%f35, [%rd13+16384];
	fma.rn.f32 	%f36, %f34, %f35, %f33;
	ld.global.f32 	%f37, [%rd17+12];
	ld.global.f32 	%f38, [%rd13+24576];
	fma.rn.f32 	%f39, %f37, %f38, %f36;
	ld.global.f32 	%f40, [%rd17+16];
	ld.global.f32 	%f41, [%rd13+32768];
	fma.rn.f32 	%f42, %f40, %f41, %f39;
	ld.global.f32 	%f43, [%rd17+20];
	ld.global.f32 	%f44, [%rd13+40960];
	fma.rn.f32 	%f45, %f43, %f44, %f42;
	ld.global.f32 	%f46, [%rd17+24];
	ld.global.f32 	%f47, [%rd13+49152];
	fma.rn.f32 	%f48, %f46, %f47, %f45;
	ld.global.f32 	%f49, [%rd17+28];
	ld.global.f32 	%f50, [%rd13+57344];
	fma.rn.f32 	%f51, %f49, %f50, %f48;
	add.s32 	%r20, %r20, 16;
	add.s64 	%rd17, %rd17, 64;
	add.s32 	%r19, %r19, 32768;
	setp.ne.s32 	%p4, %r20, 2048;
	@%p4 bra 	$L__BB0_2;
	st.shared.f32 	[%r3], %f51;
	add.s32 	%r18, %r4, %r2;
	cvta.to.global.u64 	%rd14, %rd7;
	mul.wide.s32 	%rd15, %r18, 4;
	add.s64 	%rd16, %rd14, %rd15;
	st.global.f32 	[%rd16], %f51;
$L__BB0_4:
	ret;

}


// ===== COMPILED SASS (sm_100) =====

	.target	sm_100

	.elftype	@"ET_EXEC"


//--------------------- .note.nv.tkinfo           --------------------------
	.section	.note.nv.tkinfo,"",@"SHT_NOTE"
	.sectionflags	@"SHF_NOTE_NV_TKINFO"
	.tkinfo
        /*0018*/ 	.word	0x00000002
        /*0030*/ 	.string	""
        /*0030*/ 	.string	"ptxas"
        /*0030*/ 	.string	"Cuda compilation tools, release 13.0, V13.0.88"
        /*0030*/ 	.string	"Build cuda_13.0.r13.0/compiler.36424714_0"
        /*0030*/ 	.string	"-arch sm_100 -m 64 "



//--------------------- .note.nv.cuinfo           --------------------------
	.section	.note.nv.cuinfo,"",@"SHT_NOTE"
	.sectionflags	@"SHF_NOTE_NV_CUINFO"
        /*0018*/ 	.short	0x0002
        /*001a*/ 	.short	0x0064
        /*001c*/ 	.short	0x0082
	.zero		2


//--------------------- .nv.info                  --------------------------
	.section	.nv.info,"",@"SHT_CUDA_INFO"
	.align	4


	//----- nvinfo : EIATTR_REGCOUNT
	.align		4
        /*0000*/ 	.byte	0x04, 0x2f
        /*0002*/ 	.short	(.L_1 - .L_0)
	.align		4
.L_0:
        /*0004*/ 	.word	index@(_Z10matmul_gpuPfS_S_)
        /*0008*/ 	.word	0x00000020


	//----- nvinfo : EIATTR_FRAME_SIZE
	.align		4
.L_1:
        /*000c*/ 	.byte	0x04, 0x11
        /*000e*/ 	.short	(.L_3 - .L_2)
	.align		4
.L_2:
        /*0010*/ 	.word	index@(_Z10matmul_gpuPfS_S_)
        /*0014*/ 	.word	0x00000000


	//----- nvinfo : EIATTR_MIN_STACK_SIZE
	.align		4
.L_3:
        /*0018*/ 	.byte	0x04, 0x12
        /*001a*/ 	.short	(.L_5 - .L_4)
	.align		4
.L_4:
        /*001c*/ 	.word	index@(_Z10matmul_gpuPfS_S_)
        /*0020*/ 	.word	0x00000000
.L_5:


//--------------------- .nv.compat                --------------------------
	.section	.nv.compat,"",@"SHT_CUDA_COMPAT_INFO"
	.align	4
        /*0000*/ 	.byte	0x02, 0x09, 0x00, 0x00, 0x02, 0x02, 0x01, 0x00, 0x02, 0x05, 0x05, 0x00, 0x03, 0x07, 0x01, 0x01
        /*0010*/ 	.byte	0x02, 0x03, 0x00, 0x00, 0x02, 0x06, 0x01, 0x00, 0x04, 0x0b, 0x08, 0x00, 0x09, 0x00, 0x00, 0x00
        /*0020*/ 	.byte	0x00, 0x00, 0x00, 0x00


//--------------------- .nv.info._Z10matmul_gpuPfS_S_ --------------------------
	.section	.nv.info._Z10matmul_gpuPfS_S_,"",@"SHT_CUDA_INFO"
	.sectionflags	@""
	.align	4


	//----- nvinfo : EIATTR_CUDA_API_VERSION
	.align		4
        /*0000*/ 	.byte	0x04, 0x37
        /*0002*/ 	.short	(.L_7 - .L_6)
.L_6:
        /*0004*/ 	.word	0x00000082


	//----- nvinfo : EIATTR_KPARAM_INFO
	.align		4
.L_7:
        /*0008*/ 	.byte	0x04, 0x17
        /*000a*/ 	.short	(.L_9 - .L_8)
.L_8:
        /*000c*/ 	.word	0x00000000
        /*0010*/ 	.short	0x0002
        /*0012*/ 	.short	0x0010
        /*0014*/ 	.byte	0x00, 0xf5, 0x21, 0x00


	//----- nvinfo : EIATTR_KPARAM_INFO
	.align		4
.L_9:
        /*0018*/ 	.byte	0x04, 0x17
        /*001a*/ 	.short	(.L_11 - .L_10)
.L_10:
        /*001c*/ 	.word	0x00000000
        /*0020*/ 	.short	0x0001
        /*0022*/ 	.short	0x0008
        /*0024*/ 	.byte	0x00, 0xf5, 0x21, 0x00


	//----- nvinfo : EIATTR_KPARAM_INFO
	.align		4
.L_11:
        /*0028*/ 	.byte	0x04, 0x17
        /*002a*/ 	.short	(.L_13 - .L_12)
.L_12:
        /*002c*/ 	.word	0x00000000
        /*0030*/ 	.short	0x0000
        /*0032*/ 	.short	0x0000
        /*0034*/ 	.byte	0x00, 0xf5, 0x21, 0x00


	//----- nvinfo : EIATTR_SPARSE_MMA_MASK
	.align		4
.L_13:
        /*0038*/ 	.byte	0x03, 0x50
        /*003a*/ 	.short	0x0000


	//----- nvinfo : EIATTR_MAXREG_COUNT
	.align		4
        /*003c*/ 	.byte	0x03, 0x1b
        /*003e*/ 	.short	0x00ff


	//----- nvinfo : EIATTR_NUM_BARRIERS
	.align		4
        /*0040*/ 	.byte	0x02, 0x4c
        /*0042*/ 	.byte	0x01
	.zero		1


	//----- nvinfo : EIATTR_MERCURY_ISA_VERSION
	.align		4
        /*0044*/ 	.byte	0x03, 0x5f
        /*0046*/ 	.short	0x0101


	//----- nvinfo : EIATTR_VRC_CTA_INIT_COUNT
	.align		4
        /*0048*/ 	.byte	0x02, 0x4a
	.zero		1
	.zero		1


	//----- nvinfo : EIATTR_EXIT_INSTR_OFFSETS
	.align		4
        /*004c*/ 	.byte	0x04, 0x1c
        /*004e*/ 	.short	(.L_15 - .L_14)


	//   ....[0]....
.L_14:
        /*0050*/ 	.word	0x000000b0


	//   ....[1]....
        /*0054*/ 	.word	0x000005c0


	//----- nvinfo : EIATTR_CBANK_PARAM_SIZE
	.align		4
.L_15:
        /*0058*/ 	.byte	0x03, 0x19
        /*005a*/ 	.short	0x0018


	//----- nvinfo : EIATTR_PARAM_CBANK
	.align		4
        /*005c*/ 	.byte	0x04, 0x0a
        /*005e*/ 	.short	(.L_17 - .L_16)
	.align		4
.L_16:
        /*0060*/ 	.word	index@(.nv.constant0._Z10matmul_gpuPfS_S_)
        /*0064*/ 	.short	0x0380
        /*0066*/ 	.short	0x0018


	//----- nvinfo : EIATTR_SW_WAR
	.align		4
.L_17:
        /*0068*/ 	.byte	0x04, 0x36
        /*006a*/ 	.short	(.L_19 - .L_18)
.L_18:
        /*006c*/ 	.word	0x00000008
.L_19:


//--------------------- .nv.callgraph             --------------------------
	.section	.nv.callgraph,"",@"SHT_CUDA_CALLGRAPH"
	.align	4
	.sectionentsize	8
	.align		4
        /*0000*/ 	.word	0x00000000
	.align		4
        /*0004*/ 	.word	0xffffffff
	.align		4
        /*0008*/ 	.word	0x00000000
	.align		4
        /*000c*/ 	.word	0xfffffffe
	.align		4
        /*0010*/ 	.word	0x00000000
	.align		4
        /*0014*/ 	.word	0xfffffffd
	.align		4
        /*0018*/ 	.word	0x00000000
	.align		4
        /*001c*/ 	.word	0xfffffffc


//--------------------- .text._Z10matmul_gpuPfS_S_ --------------------------
	.section	.text._Z10matmul_gpuPfS_S_,"ax",@progbits
	.align	128
        .global         _Z10matmul_gpuPfS_S_
        .type           _Z10matmul_gpuPfS_S_,@function
        .size           _Z10matmul_gpuPfS_S_,(.L_x_2 - _Z10matmul_gpuPfS_S_)
        .other          _Z10matmul_gpuPfS_S_,@"STO_CUDA_ENTRY STV_DEFAULT"
_Z10matmul_gpuPfS_S_:
.text._Z10matmul_gpuPfS_S_:
[----:B------:R-:W-:Y:S01]  /*0000*/  LDC R1, c[0x0][0x37c] ;  /* 0x0000df00ff017b82 */ /* 0x000fe20000000800 */
[----:B------:R-:W0:Y:S07]  /*0010*/  S2R R3, SR_TID.X ;  /* 0x0000000000037919 */ /* 0x000e2e0000002100 */
[----:B------:R-:W1:Y:S01]  /*0020*/  LDC R9, c[0x0][0x364] ;  /* 0x0000d900ff097b82 */ /* 0x000e620000000800 */
[----:B------:R-:W1:Y:S07]  /*0030*/  S2R R2, SR_TID.Y ;  /* 0x0000000000027919 */ /* 0x000e6e0000002200 */
[----:B------:R-:W0:Y:S08]  /*0040*/  S2UR UR5, SR_CTAID.X ;  /* 0x00000000000579c3 */ /* 0x000e300000002500 */
[----:B------:R-:W0:Y:S08]  /*0050*/  LDC R0, c[0x0][0x360] ;  /* 0x0000d800ff007b82 */ /* 0x000e300000000800 */
[----:B------:R-:W1:Y:S01]  /*0060*/  S2UR UR4, SR_CTAID.Y ;  /* 0x00000000000479c3 */ /* 0x000e620000002600 */
[----:B0-----:R-:W-:-:S05]  /*0070*/  IMAD R0, R0, UR5, R3 ;  /* 0x0000000500007c24 */ /* 0x001fca000f8e0203 */
[----:B------:R-:W-:Y:S01]  /*0080*/  ISETP.GT.AND P0, PT, R0, 0x7ff, PT ;  /* 0x000007ff0000780c */ /* 0x000fe20003f04270 */
[----:B-1----:R-:W-:-:S05]  /*0090*/  IMAD R9, R9, UR4, R2 ;  /* 0x0000000409097c24 */ /* 0x002fca000f8e0202 */
[----:B------:R-:W-:-:S13]  /*00a0*/  ISETP.GT.U32.OR P0, PT, R9, 0x7ff, P0 ;  /* 0x000007ff0900780c */ /* 0x000fda0000704470 */
[----:B------:R-:W-:Y:S05]  /*00b0*/  @P0 EXIT ;  /* 0x000000000000094d */ /* 0x000fea0003800000 */
[----:B------:R-:W0:Y:S01]  /*00c0*/  S2UR UR5, SR_CgaCtaId ;  /* 0x00000000000579c3 */ /* 0x000e220000008800 */
[----:B------:R-:W-:Y:S01]  /*00d0*/  UMOV UR4, 0x400 ;  /* 0x0000040000047882 */ /* 0x000fe20000000000 */
[----:B------:R-:W1:Y:S01]  /*00e0*/  LDCU.64 UR6, c[0x0][0x388] ;  /* 0x00007100ff0677ac */ /* 0x000e620008000a00 */
[----:B------:R-:W-:Y:S02]  /*00f0*/  SHF.L.U32 R9, R9, 0xb, RZ ;  /* 0x0000000b09097819 */ /* 0x000fe400000006ff */
[----:B------:R-:W-:Y:S01]  /*0100*/  MOV R7, R0 ;  /* 0x0000000000077202 */ /* 0x000fe20000000f00 */
[----:B------:R-:W2:Y:S02]  /*0110*/  LDCU.64 UR8, c[0x0][0x358] ;  /* 0x00006b00ff0877ac */ /* 0x000ea40008000a00 */
[----:B------:R-:W3:Y:S01]  /*0120*/  LDC.64 R2, c[0x0][0x380] ;  /* 0x0000e000ff027b82 */ /* 0x000ee20000000a00 */
[----:B0-----:R-:W-:Y:S02]  /*0130*/  ULEA UR4, UR5, UR4, 0x18 ;  /* 0x0000000405047291 */ /* 0x001fe4000f8ec0ff */
[----:B-1----:R-:W-:-:S04]  /*0140*/  UIADD3 UR5, UP0, UPT, UR6, 0x10000, URZ ;  /* 0x0001000006057890 */ /* 0x002fc8000ff1e0ff */
[----:B------:R-:W-:Y:S01]  /*0150*/  LEA R6, R0, UR4, 0x2 ;  /* 0x0000000400067c11 */ /* 0x000fe2000f8e10ff */
[----:B------:R-:W-:Y:S01]  /*0160*/  UIADD3.X UR6, UPT, UPT, URZ, UR7, URZ, UP0, !UPT ;  /* 0x00000007ff067290 */ /* 0x000fe200087fe4ff */
[----:B---3--:R-:W-:Y:S01]  /*0170*/  IMAD.WIDE.U32 R2, R9, 0x4, R2 ;  /* 0x0000000409027825 */ /* 0x008fe200078e0002 */
[----:B------:R-:W-:Y:S02]  /*0180*/  UMOV UR4, URZ ;  /* 0x000000ff00047c82 */ /* 0x000fe40008000000 */
[----:B------:R0:W-:Y:S01]  /*0190*/  STS [R6], RZ ;  /* 0x000000ff06007388 */ /* 0x0001e20000000800 */
[----:B------:R-:W-:Y:S01]  /*01a0*/  BAR.SYNC.DEFER_BLOCKING 0x0 ;  /* 0x0000000000007b1d */ /* 0x000fe20000010000 */
[----:B------:R-:W-:-:S04]  /*01b0*/  IADD3 R4, P0, PT, R2, 0x20, RZ ;  /* 0x0000002002047810 */ /* 0x000fc80007f1e0ff */
[----:B------:R-:W-:Y:S01]  /*01c0*/  IADD3.X R5, PT, PT, RZ, R3, RZ, P0, !PT ;  /* 0x00000003ff057210 */ /* 0x000fe200007fe4ff */
[----:B--2---:R0:W1:Y:S08]  /*01d0*/  LDS R17, [R6] ;  /* 0x0000000006117984 */ /* 0x0040700000000800 */
.L_x_0:
[----:B------:R-:W-:Y:S01]  /*01e0*/  MOV R2, UR5 ;  /* 0x0000000500027c02 */ /* 0x000fe20008000f00 */
[----:B------:R-:W1:Y:S01]  /*01f0*/  LDG.E R14, desc[UR8][R4.64+-0x20] ;  /* 0xffffe008040e7981 */ /* 0x000e62000c1e1900 */
[----:B------:R-:W-:-:S03]  /*0200*/  MOV R3, UR6 ;  /* 0x0000000600037c02 */ /* 0x000fc60008000f00 */
[----:B------:R-:W2:Y:S01]  /*0210*/  LDG.E R19, desc[UR8][R4.64+-0x1c] ;  /* 0xffffe40804137981 */ /* 0x000ea2000c1e1900 */
[----:B------:R-:W-:-:S03]  /*0220*/  IMAD.WIDE R2, R7, 0x4, R2 ;  /* 0x0000000407027825 */ /* 0x000fc600078e0202 */
[----:B------:R-:W3:Y:S04]  /*0230*/  LDG.E R18, desc[UR8][R4.64+-0x18] ;  /* 0xffffe80804127981 */ /* 0x000ee8000c1e1900 */
[----:B------:R-:W1:Y:S04]  /*0240*/  LDG.E R16, desc[UR8][R2.64+-0x10000] ;  /* 0xff00000802107981 */ /* 0x000e68000c1e1900 */
[----:B------:R-:W2:Y:S04]  /*0250*/  LDG.E R24, desc[UR8][R2.64+-0xe000] ;  /* 0xff20000802187981 */ /* 0x000ea8000c1e1900 */
[----:B------:R-:W3:Y:S04]  /*0260*/  LDG.E R21, desc[UR8][R2.64+-0xc000] ;  /* 0xff40000802157981 */ /* 0x000ee8000c1e1900 */
[----:B------:R-:W4:Y:S04]  /*0270*/  LDG.E R23, desc[UR8][R4.64+-0x14] ;  /* 0xffffec0804177981 */ /* 0x000f28000c1e1900 */
[----:B------:R-:W4:Y:S04]  /*0280*/  LDG.E R20, desc[UR8][R2.64+-0xa000] ;  /* 0xff60000802147981 */ /* 0x000f28000c1e1900 */
[----:B------:R-:W5:Y:S04]  /*0290*/  LDG.E R22, desc[UR8][R4.64+-0x10] ;  /* 0xfffff00804167981 */ /* 0x000f68000c1e1900 */
[----:B------:R-:W5:Y:S04]  /*02a0*/  LDG.E R25, desc[UR8][R2.64+-0x8000] ;  /* 0xff80000802197981 */ /* 0x000f68000c1e1900 */
[----:B------:R-:W5:Y:S04]  /*02b0*/  LDG.E R8, desc[UR8][R4.64+-0xc] ;  /* 0xfffff40804087981 */ /* 0x000f68000c1e1900 */
[----:B------:R-:W5:Y:S04]  /*02c0*/  LDG.E R11, desc[UR8][R2.64+-0x6000] ;  /* 0xffa00008020b7981 */ /* 0x000f68000c1e1900 */
[----:B------:R-:W5:Y:S04]  /*02d0*/  LDG.E R10, desc[UR8][R4.64+-0x8] ;  /* 0xfffff808040a7981 */ /* 0x000f68000c1e1900 */
[----:B------:R-:W5:Y:S04]  /*02e0*/  LDG.E R13, desc[UR8][R2.64+-0x4000] ;  /* 0xffc00008020d7981 */ /* 0x000f68000c1e1900 */
[----:B------:R-:W5:Y:S04]  /*02f0*/  LDG.E R12, desc[UR8][R4.64+-0x4] ;  /* 0xfffffc08040c7981 */ /* 0x000f68000c1e1900 */
[----:B------:R-:W5:Y:S01]  /*0300*/  LDG.E R15, desc[UR8][R2.64+-0x2000] ;  /* 0xffe00008020f7981 */ /* 0x000f62000c1e1900 */
[----:B-1----:R-:W-:-:S03]  /*0310*/  FFMA R16, R14, R16, R17 ;  /* 0x000000100e107223 */ /* 0x002fc60000000011 */
[----:B------:R-:W5:Y:S04]  /*0320*/  LDG.E R14, desc[UR8][R4.64] ;  /* 0x00000008040e7981 */ /* 0x000f68000c1e1900 */
[----:B------:R-:W5:Y:S01]  /*0330*/  LDG.E R17, desc[UR8][R2.64] ;  /* 0x0000000802117981 */ /* 0x000f62000c1e1900 */
[----:B--2---:R-:W-:-:S03]  /*0340*/  FFMA R27, R19, R24, R16 ;  /* 0x00000018131b7223 */ /* 0x004fc60000000010 */
[----:B------:R-:W2:Y:S01]  /*0350*/  LDG.E R16, desc[UR8][R4.64+0x4] ;  /* 0x0000040804107981 */ /* 0x000ea2000c1e1900 */
[----:B---3--:R-:W-:-:S03]  /*0360*/  FFMA R24, R18, R21, R27 ;  /* 0x0000001512187223 */ /* 0x008fc6000000001b */
[----:B------:R-:W2:Y:S04]  /*0370*/  LDG.E R19, desc[UR8][R2.64+0x2000] ;  /* 0x0020000802137981 */ /* 0x000ea8000c1e1900 */
[----:B------:R-:W3:Y:S01]  /*0380*/  LDG.E R18, desc[UR8][R4.64+0x8] ;  /* 0x0000080804127981 */ /* 0x000ee2000c1e1900 */
[----:B----4-:R-:W-:-:S03]  /*0390*/  FFMA R27, R23, R20, R24 ;  /* 0x00000014171b7223 */ /* 0x010fc60000000018 */
[----:B------:R-:W3:Y:S04]  /*03a0*/  LDG.E R21, desc[UR8][R2.64+0x4000] ;  /* 0x0040000802157981 */ /* 0x000ee8000c1e1900 */
[----:B------:R-:W4:Y:S01]  /*03b0*/  LDG.E R20, desc[UR8][R4.64+0xc] ;  /* 0x00000c0804147981 */ /* 0x000f22000c1e1900 */
[----:B-----5:R-:W-:-:S03]  /*03c0*/  FFMA R27, R22, R25, R27 ;  /* 0x00000019161b7223 */ /* 0x020fc6000000001b */
[----:B------:R-:W4:Y:S04]  /*03d0*/  LDG.E R23, desc[UR8][R2.64+0x6000] ;  /* 0x0060000802177981 */ /* 0x000f28000c1e1900 */
[----:B------:R-:W5:Y:S01]  /*03e0*/  LDG.E R22, desc[UR8][R4.64+0x10] ;  /* 0x0000100804167981 */ /* 0x000f62000c1e1900 */
[----:B------:R-:W-:-:S03]  /*03f0*/  FFMA R27, R8, R11, R27 ;  /* 0x0000000b081b7223 */ /* 0x000fc6000000001b */
[----:B------:R-:W5:Y:S04]  /*0400*/  LDG.E R25, desc[UR8][R2.64+0x8000] ;  /* 0x0080000802197981 */ /* 0x000f68000c1e1900 */
[----:B------:R-:W5:Y:S01]  /*0410*/  LDG.E R8, desc[UR8][R4.64+0x14] ;  /* 0x0000140804087981 */ /* 0x000f62000c1e1900 */
[----:B------:R-:W-:-:S03]  /*0420*/  FFMA R29, R10, R13, R27 ;  /* 0x0000000d0a1d7223 */ /* 0x000fc6000000001b */
[----:B------:R-:W5:Y:S04]  /*0430*/  LDG.E R11, desc[UR8][R2.64+0xa000] ;  /* 0x00a00008020b7981 */ /* 0x000f68000c1e1900 */
[----:B------:R-:W5:Y:S04]  /*0440*/  LDG.E R13, desc[UR8][R4.64+0x18] ;  /* 0x00001808040d7981 */ /* 0x000f68000c1e1900 */
[----:B------:R-:W5:Y:S04]  /*0450*/  LDG.E R10, desc[UR8][R2.64+0xc000] ;  /* 0x00c00008020a7981 */ /* 0x000f68000c1e1900 */
[----:B------:R-:W5:Y:S04]  /*0460*/  LDG.E R27, desc[UR8][R2.64+0xe000] ;  /* 0x00e00008021b7981 */ /* 0x000f68000c1e1900 */
[----:B------:R1:W5:Y:S01]  /*0470*/  LDG.E R24, desc[UR8][R4.64+0x1c] ;  /* 0x00001c0804187981 */ /* 0x000362000c1e1900 */
[----:B------:R-:W-:Y:S01]  /*0480*/  FFMA R15, R12, R15, R29 ;  /* 0x0000000f0c0f7223 */ /* 0x000fe2000000001d */
[----:B------:R-:W-:-:S04]  /*0490*/  UIADD3 UR4, UPT, UPT, UR4, 0x10, URZ ;  /* 0x0000001004047890 */ /* 0x000fc8000fffe0ff */
[----:B------:R-:W-:Y:S01]  /*04a0*/  UISETP.NE.AND UP0, UPT, UR4, 0x800, UPT ;  /* 0x000008000400788c */ /* 0x000fe2000bf05270 */
[----:B-1----:R-:W-:Y:S02]  /*04b0*/  IADD3 R4, P0, PT, R4, 0x40, RZ ;  /* 0x0000004004047810 */ /* 0x002fe40007f1e0ff */
[----:B------:R-:W-:Y:S02]  /*04c0*/  IADD3 R7, PT, PT, R7, 0x8000, RZ ;  /* 0x0000800007077810 */ /* 0x000fe40007ffe0ff */
[----:B------:R-:W-:Y:S01]  /*04d0*/  IADD3.X R5, PT, PT, RZ, R5, RZ, P0, !PT ;  /* 0x00000005ff057210 */ /* 0x000fe200007fe4ff */
[----:B------:R-:W-:-:S04]  /*04e0*/  FFMA R15, R14, R17, R15 ;  /* 0x000000110e0f7223 */ /* 0x000fc8000000000f */
[----:B--2---:R-:W-:-:S04]  /*04f0*/  FFMA R15, R16, R19, R15 ;  /* 0x00000013100f7223 */ /* 0x004fc8000000000f */
[----:B---3--:R-:W-:-:S04]  /*0500*/  FFMA R15, R18, R21, R15 ;  /* 0x00000015120f7223 */ /* 0x008fc8000000000f */
[----:B----4-:R-:W-:-:S04]  /*0510*/  FFMA R15, R20, R23, R15 ;  /* 0x00000017140f7223 */ /* 0x010fc8000000000f */
[----:B-----5:R-:W-:-:S04]  /*0520*/  FFMA R15, R22, R25, R15 ;  /* 0x00000019160f7223 */ /* 0x020fc8000000000f */
[----:B------:R-:W-:-:S04]  /*0530*/  FFMA R8, R8, R11, R15 ;  /* 0x0000000b08087223 */ /* 0x000fc8000000000f */
[----:B------:R-:W-:-:S04]  /*0540*/  FFMA R13, R13, R10, R8 ;  /* 0x0000000a0d0d7223 */ /* 0x000fc80000000008 */
[----:B------:R-:W-:Y:S01]  /*0550*/  FFMA R17, R24, R27, R13 ;  /* 0x0000001b18117223 */ /* 0x000fe2000000000d */
[----:B------:R-:W-:Y:S06]  /*0560*/  BRA.U UP0, `(.L_x_0) ;  /* 0xfffffffd001c7547 */ /* 0x000fec000b83ffff */
[----:B------:R-:W1:Y:S01]  /*0570*/  LDC.64 R2, c[0x0][0x390] ;  /* 0x0000e400ff027b82 */ /* 0x000e620000000a00 */
[----:B------:R-:W-:Y:S01]  /*0580*/  IADD3 R9, PT, PT, R0, R9, RZ ;  /* 0x0000000900097210 */ /* 0x000fe20007ffe0ff */
[----:B------:R-:W-:Y:S04]  /*0590*/  STS [R6], R17 ;  /* 0x0000001106007388 */ /* 0x000fe80000000800 */
[----:B-1----:R-:W-:-:S05]  /*05a0*/  IMAD.WIDE R2, R9, 0x4, R2 ;  /* 0x0000000409027825 */ /* 0x002fca00078e0202 */
[----:B------:R-:W-:Y:S01]  /*05b0*/  STG.E desc[UR8][R2.64], R17 ;  /* 0x0000001102007986 */ /* 0x000fe2000c101908 */
[----:B------:R-:W-:Y:S05]  /*05c0*/  EXIT ;  /* 0x000000000000794d */ /* 0x000fea0003800000 */
.L_x_1:
[----:B------:R-:W-:-:S00]  /*05d0*/  BRA `(.L_x_1) ;  /* 0xfffffffc00fc7947 */ /* 0x000fc0000383ffff */
[----:B------:R-:W-:-:S00]  /*05e0*/  NOP ;  /* 0x0000000000007918 */ /* 0x000fc00000000000 */
        /* <DEDUP_REMOVED lines=9> */
.L_x_2:


//--------------------- .nv.shared._Z10matmul_gpuPfS_S_ --------------------------
	.section	.nv.shared._Z10matmul_gpuPfS_S_,"aw",@nobits
	.sectionflags	@""
	.align	4
.nv.shared._Z10matmul_gpuPfS_S_:
	.zero		9216


//--------------------- .nv.shared.reserved.0     --------------------------
	.section	.nv.shared.reserved.0,"aw",@nobits
	.weak		__nv_reservedSMEM_offset_0_alias
	.size		__nv_reservedSMEM_offset_0_alias, 0, 64
	.other		__nv_reservedSMEM_offset_0_alias,@"STO_CUDA_RESERVED_SHARED STV_DEFAULT"
__nv_reservedSMEM_offset_0_alias:
	.zero		0
	.zero		64


//--------------------- .nv.constant0._Z10matmul_gpuPfS_S_ --------------------------
	.section	.nv.constant0._Z10matmul_gpuPfS_S_,"a",@progbits
	.sectionflags	@""
	.align	4
.nv.constant0._Z10matmul_gpuPfS_S_:
	.zero		920


//--------------------- SYMBOLS --------------------------

	.type		.nv.reservedSmem.offset0,@object
	.size		.nv.reservedSmem.offset0,0x4
	.type		.nv.reservedSmem.cap,@object
	.size		.nv.reservedSmem.cap,0x4
